	.headerflags	@"EF_CUDA_TEXMODE_UNIFIED EF_CUDA_64BIT_ADDRESS EF_CUDA_ACCELERATORS EF_CUDA_SM90 EF_CUDA_VIRTUAL_SM(EF_CUDA_SM90)"
	.elftype	@"ET_EXEC"


//--------------------- .nv.info                  --------------------------
	.section	.nv.info,"",@"SHT_CUDA_INFO"
	.align	4


	//----- nvinfo : EIATTR_REGCOUNT
	.align		4
        /*0000*/ 	.byte	0x04, 0x2f
        /*0002*/ 	.short	(.L_2 - .L_1)
	.align		4
.L_1:
        /*0004*/ 	.word	index@(triton_red_fused__to_copy_add_mean_mul_pow_rsqrt_9)
        /*0008*/ 	.word	0x00000020


	//----- nvinfo : EIATTR_MIN_STACK_SIZE
	.align		4
.L_2:
        /*000c*/ 	.byte	0x04, 0x12
        /*000e*/ 	.short	(.L_4 - .L_3)
	.align		4
.L_3:
        /*0010*/ 	.word	index@(triton_red_fused__to_copy_add_mean_mul_pow_rsqrt_9)
        /*0014*/ 	.word	0x00000000


	//----- nvinfo : EIATTR_FRAME_SIZE
	.align		4
.L_4:
        /*0018*/ 	.byte	0x04, 0x11
        /*001a*/ 	.short	(.L_6 - .L_5)
	.align		4
.L_5:
        /*001c*/ 	.word	index@(triton_red_fused__to_copy_add_mean_mul_pow_rsqrt_9)
        /*0020*/ 	.word	0x00000000


	//----- nvinfo : EIATTR_MIN_STACK_SIZE
	.align		4
.L_6:
        /*0024*/ 	.byte	0x04, 0x12
        /*0026*/ 	.short	(.L_8 - .L_7)
	.align		4
.L_7:
        /*0028*/ 	.word	index@(triton_red_fused__to_copy_add_mean_mul_pow_rsqrt_9)
        /*002c*/ 	.word	0x00000000
.L_8:


//--------------------- .nv.info.triton_red_fused__to_copy_add_mean_mul_pow_rsqrt_9 --------------------------
	.section	.nv.info.triton_red_fused__to_copy_add_mean_mul_pow_rsqrt_9,"",@"SHT_CUDA_INFO"
	.sectionflags	@""
	.align	4


	//----- nvinfo : EIATTR_CUDA_API_VERSION
	.align		4
        /*0000*/ 	.byte	0x04, 0x37
        /*0002*/ 	.short	(.L_10 - .L_9)
.L_9:
        /*0004*/ 	.word	0x0000007c


	//----- nvinfo : EIATTR_KPARAM_INFO
	.align		4
.L_10:
        /*0008*/ 	.byte	0x04, 0x17
        /*000a*/ 	.short	(.L_12 - .L_11)
.L_11:
        /*000c*/ 	.word	0x00000000
        /*0010*/ 	.short	0x0007
        /*0012*/ 	.short	0x0030
        /*0014*/ 	.byte	0x00, 0xf4, 0x21, 0x00


	//----- nvinfo : EIATTR_KPARAM_INFO
	.align		4
.L_12:
        /*0018*/ 	.byte	0x04, 0x17
        /*001a*/ 	.short	(.L_14 - .L_13)
.L_13:
        /*001c*/ 	.word	0x00000000
        /*0020*/ 	.short	0x0006
        /*0022*/ 	.short	0x002c
        /*0024*/ 	.byte	0x00, 0xf0, 0x11, 0x00


	//----- nvinfo : EIATTR_KPARAM_INFO
	.align		4
.L_14:
        /*0028*/ 	.byte	0x04, 0x17
        /*002a*/ 	.short	(.L_16 - .L_15)
.L_15:
        /*002c*/ 	.word	0x00000000
        /*0030*/ 	.short	0x0005
        /*0032*/ 	.short	0x0028
        /*0034*/ 	.byte	0x00, 0xf0, 0x11, 0x00


	//----- nvinfo : EIATTR_KPARAM_INFO
	.align		4
.L_16:
        /*0038*/ 	.byte	0x04, 0x17
        /*003a*/ 	.short	(.L_18 - .L_17)
.L_17:
        /*003c*/ 	.word	0x00000000
        /*0040*/ 	.short	0x0004
        /*0042*/ 	.short	0x0020
        /*0044*/ 	.byte	0x00, 0xf4, 0x21, 0x00


	//----- nvinfo : EIATTR_KPARAM_INFO
	.align		4
.L_18:
        /*0048*/ 	.byte	0x04, 0x17
        /*004a*/ 	.short	(.L_20 - .L_19)
.L_19:
        /*004c*/ 	.word	0x00000000
        /*0050*/ 	.short	0x0003
        /*0052*/ 	.short	0x0018
        /*0054*/ 	.byte	0x00, 0xf4, 0x21, 0x00


	//----- nvinfo : EIATTR_KPARAM_INFO
	.align		4
.L_20:
        /*0058*/ 	.byte	0x04, 0x17
        /*005a*/ 	.short	(.L_22 - .L_21)
.L_21:
        /*005c*/ 	.word	0x00000000
        /*0060*/ 	.short	0x0002
        /*0062*/ 	.short	0x0010
        /*0064*/ 	.byte	0x00, 0xf4, 0x21, 0x00


	//----- nvinfo : EIATTR_KPARAM_INFO
	.align		4
.L_22:
        /*0068*/ 	.byte	0x04, 0x17
        /*006a*/ 	.short	(.L_24 - .L_23)
.L_23:
        /*006c*/ 	.word	0x00000000
        /*0070*/ 	.short	0x0001
        /*0072*/ 	.short	0x0008
        /*0074*/ 	.byte	0x00, 0xf4, 0x21, 0x00


	//----- nvinfo : EIATTR_KPARAM_INFO
	.align		4
.L_24:
        /*0078*/ 	.byte	0x04, 0x17
        /*007a*/ 	.short	(.L_26 - .L_25)
.L_25:
        /*007c*/ 	.word	0x00000000
        /*0080*/ 	.short	0x0000
        /*0082*/ 	.short	0x0000
        /*0084*/ 	.byte	0x00, 0xf4, 0x21, 0x00


	//----- nvinfo : EIATTR_SPARSE_MMA_MASK
	.align		4
.L_26:
        /*0088*/ 	.byte	0x03, 0x50
        /*008a*/ 	.short	0x0000


	//----- nvinfo : EIATTR_MAXREG_COUNT
	.align		4
        /*008c*/ 	.byte	0x03, 0x1b
        /*008e*/ 	.short	0x0080


	//----- nvinfo : EIATTR_COOP_GROUP_MASK_REGIDS
	.align		4
        /*0090*/ 	.byte	0x04, 0x29
        /*0092*/ 	.short	(.L_28 - .L_27)


	//   ....[0]....
.L_27:
        /*0094*/ 	.word	0xffffffff


	//   ....[1]....
        /*0098*/ 	.word	0xffffffff


	//   ....[2]....
        /*009c*/ 	.word	0xffffffff


	//   ....[3]....
        /*00a0*/ 	.word	0xffffffff


	//   ....[4]....
        /*00a4*/ 	.word	0xffffffff


	//   ....[5]....
        /*00a8*/ 	.word	0xffffffff


	//   ....[6]....
        /*00ac*/ 	.word	0xffffffff


	//----- nvinfo : EIATTR_COOP_GROUP_INSTR_OFFSETS
	.align		4
.L_28:
        /*00b0*/ 	.byte	0x04, 0x28
        /*00b2*/ 	.short	(.L_30 - .L_29)


	//   ....[0]....
.L_29:
        /*00b4*/ 	.word	0x000003a0


	//   ....[1]....
        /*00b8*/ 	.word	0x000003f0


	//   ....[2]....
        /*00bc*/ 	.word	0x00000420


	//   ....[3]....
        /*00c0*/ 	.word	0x00000460


	//   ....[4]....
        /*00c4*/ 	.word	0x00000480


	//   ....[5]....
        /*00c8*/ 	.word	0x00000510


	//   ....[6]....
        /*00cc*/ 	.word	0x00000540


	//----- nvinfo : EIATTR_EXIT_INSTR_OFFSETS
	.align		4
.L_30:
        /*00d0*/ 	.byte	0x04, 0x1c
        /*00d2*/ 	.short	(.L_32 - .L_31)


	//   ....[0]....
.L_31:
        /*00d4*/ 	.word	0x00000900


	//----- nvinfo : EIATTR_REQNTID
	.align		4
.L_32:
        /*00d8*/ 	.byte	0x04, 0x10
        /*00da*/ 	.short	(.L_34 - .L_33)
.L_33:
        /*00dc*/ 	.word	0x00000200
        /*00e0*/ 	.word	0x00000001
        /*00e4*/ 	.word	0x00000001


	//----- nvinfo : EIATTR_CBANK_PARAM_SIZE
	.align		4
.L_34:
        /*00e8*/ 	.byte	0x03, 0x19
        /*00ea*/ 	.short	0x0038


	//----- nvinfo : EIATTR_PARAM_CBANK
	.align		4
        /*00ec*/ 	.byte	0x04, 0x0a
        /*00ee*/ 	.short	(.L_36 - .L_35)
	.align		4
.L_35:
        /*00f0*/ 	.word	index@(.nv.constant0.triton_red_fused__to_copy_add_mean_mul_pow_rsqrt_9)
        /*00f4*/ 	.short	0x0210
        /*00f6*/ 	.short	0x0038


	//----- nvinfo : EIATTR_SW_WAR
	.align		4
.L_36:
        /*00f8*/ 	.byte	0x04, 0x36
        /*00fa*/ 	.short	(.L_38 - .L_37)
.L_37:
        /*00fc*/ 	.word	0x00000008
.L_38:


//--------------------- .nv.callgraph             --------------------------
	.section	.nv.callgraph,"",@"SHT_CUDA_CALLGRAPH"
	.align	4
	.sectionentsize	8
	.align		4
        /*0000*/ 	.word	0x00000000
	.align		4
        /*0004*/ 	.word	0xffffffff
	.align		4
        /*0008*/ 	.word	0x00000000
	.align		4
        /*000c*/ 	.word	0xfffffffe
	.align		4
        /*0010*/ 	.word	0x00000000
	.align		4
        /*0014*/ 	.word	0xfffffffd
	.align		4
        /*0018*/ 	.word	0x00000000
	.align		4
        /*001c*/ 	.word	0xfffffffc


//--------------------- .nv.constant4             --------------------------
	.section	.nv.constant4,"a",@progbits
	.align	8
	.align		8
.nv.constant4:
        /*0000*/ 	.dword	_$_str


//--------------------- .text.triton_red_fused__to_copy_add_mean_mul_pow_rsqrt_9 --------------------------
	.section	.text.triton_red_fused__to_copy_add_mean_mul_pow_rsqrt_9,"ax",@progbits
	.sectionflags	@"SHF_BARRIERS=1"
	.align	128
        .global         triton_red_fused__to_copy_add_mean_mul_pow_rsqrt_9
        .type           triton_red_fused__to_copy_add_mean_mul_pow_rsqrt_9,@function
        .size           triton_red_fused__to_copy_add_mean_mul_pow_rsqrt_9,(.L_x_3 - triton_red_fused__to_copy_add_mean_mul_pow_rsqrt_9)
        .other          triton_red_fused__to_copy_add_mean_mul_pow_rsqrt_9,@"STO_CUDA_ENTRY STV_DEFAULT"
triton_red_fused__to_copy_add_mean_mul_pow_rsqrt_9:
.text.triton_red_fused__to_copy_add_mean_mul_pow_rsqrt_9:
[----:B------:R-:W0:Y:S02]  /*0000*/  LDC R1, c[0x0][0x28] ;  /* 0x00000a00ff017b82 */ /* 0x000e240000000800 */
[----:B------:R-:W1:Y:S01]  /*0010*/  S2R R15, SR_TID.X ;  /* 0x00000000000f7919 */ /* 0x000e620000002100 */
[----:B------:R-:W2:Y:S01]  /*0020*/  LDC.64 R4, c[0x0][0x210] ;  /* 0x00008400ff047b82 */ /* 0x000ea20000000a00 */
[----:B------:R-:W-:Y:S01]  /*0030*/  ULDC UR4, c[0x0][0x238] ;  /* 0x00008e0000047ab9 */ /* 0x000fe20000000800 */
[----:B------:R-:W-:Y:S01]  /*0040*/  HFMA2.MMA R22, -RZ, RZ, 0, 0 ;  /* 0x00000000ff167435 */ /* 0x000fe200000001ff */
[----:B------:R-:W3:Y:S01]  /*0050*/  S2R R16, SR_CTAID.X ;  /* 0x0000000000107919 */ /* 0x000ee20000002500 */
[----:B------:R-:W-:Y:S01]  /*0060*/  HFMA2.MMA R19, -RZ, RZ, 0, 0 ;  /* 0x00000000ff137435 */ /* 0x000fe200000001ff */
[----:B------:R-:W-:Y:S02]  /*0070*/  MOV R23, 0xfffffe00 ;  /* 0xfffffe0000177802 */ /* 0x000fe40000000f00 */
[----:B------:R-:W-:Y:S01]  /*0080*/  CS2R R20, SRZ ;  /* 0x0000000000147805 */ /* 0x000fe2000001ff00 */
[----:B------:R-:W-:Y:S01]  /*0090*/  ULDC.64 UR6, c[0x0][0x208] ;  /* 0x0000820000067ab9 */ /* 0x000fe20000000a00 */
[----:B------:R-:W2:Y:S01]  /*00a0*/  LDC.64 R2, c[0x0][0x220] ;  /* 0x00008800ff027b82 */ /* 0x000ea20000000a00 */
[----:B-1----:R-:W-:-:S02]  /*00b0*/  SHF.R.U32.HI R17, RZ, 0x7, R15 ;  /* 0x00000007ff117819 */ /* 0x002fc4000001160f */
[----:B------:R-:W-:Y:S02]  /*00c0*/  SHF.L.U32 R18, R15, 0x2, RZ ;  /* 0x000000020f127819 */ /* 0x000fe400000006ff */
[----:B---3--:R-:W-:Y:S02]  /*00d0*/  SHF.L.U32 R16, R16, 0x2, RZ ;  /* 0x0000000210107819 */ /* 0x008fe400000006ff */
[----:B------:R-:W-:Y:S02]  /*00e0*/  SGXT.U32 R17, R17, 0x2 ;  /* 0x000000021111781a */ /* 0x000fe40000000000 */
[----:B------:R-:W-:Y:S02]  /*00f0*/  LOP3.LUT R14, R18, 0x1fc, RZ, 0xc0, !PT ;  /* 0x000001fc120e7812 */ /* 0x000fe400078ec0ff */
[----:B------:R-:W-:-:S04]  /*0100*/  LOP3.LUT R7, R17, R16, RZ, 0xfc, !PT ;  /* 0x0000001011077212 */ /* 0x000fc800078efcff */
[C---:B------:R-:W-:Y:S02]  /*0110*/  ISETP.GE.AND P1, PT, R7.reuse, UR4, PT ;  /* 0x0000000407007c0c */ /* 0x040fe4000bf26270 */
[----:B--2---:R-:W-:-:S11]  /*0120*/  LEA R0, R7, R14, 0xc ;  /* 0x0000000e07007211 */ /* 0x004fd600078e60ff */
.L_x_0:
[----:B------:R-:W-:Y:S02]  /*0130*/  IADD3 R23, R23, 0x200, RZ ;  /* 0x0000020017177810 */ /* 0x000fe40007ffe0ff */
[----:B-1----:R-:W-:Y:S02]  /*0140*/  CS2R R8, SRZ ;  /* 0x0000000000087805 */ /* 0x002fe4000001ff00 */
[----:B------:R-:W-:Y:S02]  /*0150*/  CS2R R12, SRZ ;  /* 0x00000000000c7805 */ /* 0x000fe4000001ff00 */
[----:B------:R-:W-:-:S05]  /*0160*/  LOP3.LUT R7, R0, R23, RZ, 0xfc, !PT ;  /* 0x0000001700077212 */ /* 0x000fca00078efcff */
[----:B------:R-:W-:-:S04]  /*0170*/  IMAD.WIDE R10, R7, 0x2, R2 ;  /* 0x00000002070a7825 */ /* 0x000fc800078e0202 */
[----:B------:R-:W-:Y:S01]  /*0180*/  IMAD.WIDE R6, R7, 0x2, R4 ;  /* 0x0000000207067825 */ /* 0x000fe200078e0204 */
[----:B------:R-:W2:Y:S04]  /*0190*/  @!P1 LDG.E.EF.64 R8, desc[UR6][R10.64] ;  /* 0x000000060a089981 */ /* 0x000ea8000c0e1b00 */
[----:B------:R-:W3:Y:S01]  /*01a0*/  @!P1 LDG.E.EF.64 R12, desc[UR6][R6.64] ;  /* 0x00000006060c9981 */ /* 0x000ee2000c0e1b00 */
[----:B------:R-:W-:Y:S01]  /*01b0*/  ISETP.GE.U32.AND P0, PT, R23, 0xe00, PT ;  /* 0x00000e001700780c */ /* 0x000fe20003f06070 */
[----:B--2---:R-:W-:Y:S02]  /*01c0*/  HADD2.F32 R24, -RZ, R8.H0_H0 ;  /* 0x20000008ff187230 */ /* 0x004fe40000004100 */
[----:B------:R-:W-:Y:S02]  /*01d0*/  HADD2.F32 R25, -RZ, R8.H1_H1 ;  /* 0x30000008ff197230 */ /* 0x000fe40000004100 */
[----:B------:R-:W-:-:S02]  /*01e0*/  HADD2.F32 R8, -RZ, R9.H0_H0 ;  /* 0x20000009ff087230 */ /* 0x000fc40000004100 */
[----:B------:R-:W-:Y:S02]  /*01f0*/  HADD2.F32 R27, -RZ, R9.H1_H1 ;  /* 0x30000009ff1b7230 */ /* 0x000fe40000004100 */
[----:B---3--:R-:W-:Y:S02]  /*0200*/  HADD2.F32 R26, -RZ, R12.H1_H1 ;  /* 0x3000000cff1a7230 */ /* 0x008fe40000004100 */
[----:B------:R-:W-:Y:S02]  /*0210*/  HADD2.F32 R9, -RZ, R12.H0_H0 ;  /* 0x2000000cff097230 */ /* 0x000fe40000004100 */
[----:B------:R-:W-:Y:S02]  /*0220*/  HADD2.F32 R12, -RZ, R13.H1_H1 ;  /* 0x3000000dff0c7230 */ /* 0x000fe40000004100 */
[----:B------:R-:W-:Y:S01]  /*0230*/  FADD R26, R25, R26 ;  /* 0x0000001a191a7221 */ /* 0x000fe20000000000 */
[----:B------:R-:W-:Y:S02]  /*0240*/  HADD2.F32 R13, -RZ, R13.H0_H0 ;  /* 0x2000000dff0d7230 */ /* 0x000fe40000004100 */
[----:B------:R-:W-:Y:S01]  /*0250*/  FADD R11, R24, R9 ;  /* 0x00000009180b7221 */ /* 0x000fe20000000000 */
[----:B------:R-:W-:Y:S01]  /*0260*/  FADD R12, R27, R12 ;  /* 0x0000000c1b0c7221 */ /* 0x000fe20000000000 */
[----:B------:R-:W-:Y:S01]  /*0270*/  @!P1 FFMA R19, R26, R26, R19 ;  /* 0x0000001a1a139223 */ /* 0x000fe20000000013 */
[----:B------:R-:W-:-:S02]  /*0280*/  FADD R13, R8, R13 ;  /* 0x0000000d080d7221 */ /* 0x000fc40000000000 */
[-C--:B------:R-:W-:Y:S01]  /*0290*/  F2FP.F16.F32.PACK_AB R8, R26, R11.reuse ;  /* 0x0000000b1a08723e */ /* 0x080fe200000000ff */
[----:B------:R-:W-:Y:S01]  /*02a0*/  @!P1 FFMA R22, R11, R11, R22 ;  /* 0x0000000b0b169223 */ /* 0x000fe20000000016 */
[C---:B------:R-:W-:Y:S01]  /*02b0*/  @!P1 FFMA R21, R12.reuse, R12, R21 ;  /* 0x0000000c0c159223 */ /* 0x040fe20000000015 */
[-C--:B------:R-:W-:Y:S01]  /*02c0*/  @!P1 FFMA R20, R13, R13.reuse, R20 ;  /* 0x0000000d0d149223 */ /* 0x080fe20000000014 */
[----:B------:R-:W-:-:S05]  /*02d0*/  F2FP.F16.F32.PACK_AB R9, R12, R13 ;  /* 0x0000000d0c09723e */ /* 0x000fca00000000ff */
[----:B------:R1:W-:Y:S01]  /*02e0*/  @!P1 STG.E.64 desc[UR6][R6.64], R8 ;  /* 0x0000000806009986 */ /* 0x0003e2000c101b06 */
[----:B------:R-:W-:Y:S05]  /*02f0*/  @!P0 BRA `(.L_x_0) ;  /* 0xfffffffc008c8947 */ /* 0x000fea000383ffff */
[----:B------:R-:W-:Y:S01]  /*0300*/  FADD R19, R22, R19 ;  /* 0x0000001316137221 */ /* 0x000fe20000000000 */
[----:B------:R-:W2:Y:S01]  /*0310*/  S2UR UR5, SR_CgaCtaId ;  /* 0x00000000000579c3 */ /* 0x000ea20000008800 */
[----:B------:R-:W-:Y:S01]  /*0320*/  LOP3.LUT P0, RZ, R15, 0x1f, RZ, 0xc0, !PT ;  /* 0x0000001f0fff7812 */ /* 0x000fe2000780c0ff */
[----:B------:R-:W-:Y:S01]  /*0330*/  UMOV UR4, 0x400 ;  /* 0x0000040000047882 */ /* 0x000fe20000000000 */
[----:B------:R-:W-:Y:S01]  /*0340*/  FADD R20, R20, R19 ;  /* 0x0000001314147221 */ /* 0x000fe20000000000 */
[----:B-1----:R-:W-:Y:S02]  /*0350*/  SHF.L.U32 R8, R17, 0x4, RZ ;  /* 0x0000000411087819 */ /* 0x002fe400000006ff */
[----:B------:R-:W-:Y:S01]  /*0360*/  ISETP.GE.AND P2, PT, R15, 0x10, PT ;  /* 0x000000100f00780c */ /* 0x000fe20003f46270 */
[----:B------:R-:W-:Y:S01]  /*0370*/  FADD R20, R21, R20 ;  /* 0x0000001415147221 */ /* 0x000fe20000000000 */
[----:B------:R-:W-:Y:S02]  /*0380*/  MOV R13, 0x39800000 ;  /* 0x39800000000d7802 */ /* 0x000fe40000000f00 */
[----:B------:R-:W-:-:S02]  /*0390*/  MOV R19, 0xfffffe00 ;  /* 0xfffffe0000137802 */ /* 0x000fc40000000f00 */
[----:B------:R-:W1:Y:S01]  /*03a0*/  SHFL.BFLY PT, R3, R20, 0x10, 0x1f ;  /* 0x0e001f0014037f89 */ /* 0x000e6200000e0000 */
[----:B--2---:R-:W-:-:S03]  /*03b0*/  UPRMT UR4, UR5, 0x654, UR4 ;  /* 0x0000065405047896 */ /* 0x004fc60008000004 */
[----:B------:R-:W-:-:S03]  /*03c0*/  ULDC UR5, c[0x0][0x238] ;  /* 0x00008e0000057ab9 */ /* 0x000fc60000000800 */
[----:B------:R-:W-:Y:S01]  /*03d0*/  LEA R14, R14, UR4, 0x2 ;  /* 0x000000040e0e7c11 */ /* 0x000fe2000f8e10ff */
[----:B-1----:R-:W-:-:S05]  /*03e0*/  FADD R3, R20, R3 ;  /* 0x0000000314037221 */ /* 0x002fca0000000000 */
[----:B------:R-:W1:Y:S02]  /*03f0*/  SHFL.BFLY PT, R2, R3, 0x8, 0x1f ;  /* 0x0d001f0003027f89 */ /* 0x000e6400000e0000 */
[----:B-1----:R-:W-:Y:S01]  /*0400*/  FADD R2, R3, R2 ;  /* 0x0000000203027221 */ /* 0x002fe20000000000 */
[----:B------:R-:W-:-:S04]  /*0410*/  SHF.R.U32.HI R3, RZ, 0x3, R15 ;  /* 0x00000003ff037819 */ /* 0x000fc8000001160f */
[----:B------:R-:W1:Y:S01]  /*0420*/  SHFL.BFLY PT, R5, R2, 0x4, 0x1f ;  /* 0x0c801f0002057f89 */ /* 0x000e6200000e0000 */
[----:B------:R-:W-:Y:S01]  /*0430*/  LOP3.LUT R3, R8, 0xc, R3, 0xf8, !PT ;  /* 0x0000000c08037812 */ /* 0x000fe200078ef803 */
[----:B-1----:R-:W-:Y:S01]  /*0440*/  FADD R5, R2, R5 ;  /* 0x0000000502057221 */ /* 0x002fe20000000000 */
[----:B------:R-:W-:-:S04]  /*0450*/  LOP3.LUT R2, R15, 0x3, RZ, 0xc0, !PT ;  /* 0x000000030f027812 */ /* 0x000fc800078ec0ff */
[----:B------:R-:W1:Y:S02]  /*0460*/  SHFL.BFLY PT, R4, R5, 0x2, 0x1f ;  /* 0x0c401f0005047f89 */ /* 0x000e6400000e0000 */
[----:B-1----:R-:W-:-:S05]  /*0470*/  FADD R4, R5, R4 ;  /* 0x0000000405047221 */ /* 0x002fca0000000000 */
[----:B------:R-:W1:Y:S02]  /*0480*/  SHFL.BFLY PT, R7, R4, 0x1, 0x1f ;  /* 0x0c201f0004077f89 */ /* 0x000e6400000e0000 */
[----:B-1----:R-:W-:-:S05]  /*0490*/  FADD R10, R4, R7 ;  /* 0x00000007040a7221 */ /* 0x002fca0000000000 */
[----:B------:R1:W-:Y:S01]  /*04a0*/  @!P0 STS [R3+UR4], R10 ;  /* 0x0000000a03008988 */ /* 0x0003e20008000804 */
[----:B------:R-:W-:Y:S01]  /*04b0*/  BAR.SYNC.DEFER_BLOCKING 0x0 ;  /* 0x0000000000007b1d */ /* 0x000fe20000010000 */
[C---:B------:R-:W-:Y:S02]  /*04c0*/  ISETP.NE.AND P0, PT, R2.reuse, RZ, PT ;  /* 0x000000ff0200720c */ /* 0x040fe40003f05270 */
[----:B------:R-:W-:Y:S02]  /*04d0*/  LEA R2, R2, UR4, 0x2 ;  /* 0x0000000402027c11 */ /* 0x000fe4000f8e10ff */
[----:B------:R-:W-:Y:S02]  /*04e0*/  ISETP.LT.AND P0, PT, R15, 0x10, !P0 ;  /* 0x000000100f00780c */ /* 0x000fe40004701270 */
[----:B-1----:R-:W-:Y:S01]  /*04f0*/  LOP3.LUT R3, R16, 0x3, R15, 0xf8, !PT ;  /* 0x0000000310037812 */ /* 0x002fe200078ef80f */
[----:B------:R-:W1:Y:S04]  /*0500*/  @!P2 LDS R6, [R18+UR4] ;  /* 0x000000041206a984 */ /* 0x000e680008000800 */
[----:B-1----:R-:W1:Y:S02]  /*0510*/  SHFL.BFLY PT, R5, R6, 0x2, 0x1f ;  /* 0x0c401f0006057f89 */ /* 0x002e6400000e0000 */
[----:B-1----:R-:W-:-:S02]  /*0520*/  FADD R5, R6, R5 ;  /* 0x0000000506057221 */ /* 0x002fc40000000000 */
[----:B------:R-:W1:Y:S03]  /*0530*/  LDC.64 R6, c[0x0][0x218] ;  /* 0x00008600ff067b82 */ /* 0x000e660000000a00 */
[----:B------:R-:W2:Y:S01]  /*0540*/  SHFL.BFLY PT, R4, R5, 0x1, 0x1f ;  /* 0x0c201f0005047f89 */ /* 0x000ea200000e0000 */
[----:B-1----:R-:W-:-:S04]  /*0550*/  IMAD.WIDE R6, R3, 0x4, R6 ;  /* 0x0000000403067825 */ /* 0x002fc800078e0206 */
[----:B--2---:R-:W-:Y:S01]  /*0560*/  FADD R9, R5, R4 ;  /* 0x0000000405097221 */ /* 0x004fe20000000000 */
[----:B------:R-:W-:-:S04]  /*0570*/  IADD3 R4, R8, UR4, RZ ;  /* 0x0000000408047c10 */ /* 0x000fc8000fffe0ff */
[----:B------:R-:W-:Y:S01]  /*0580*/  @P0 STS [R18+UR4], R9 ;  /* 0x0000000912000988 */ /* 0x000fe20008000804 */
[----:B------:R-:W-:Y:S01]  /*0590*/  IMAD R17, R17, -0xc, R4 ;  /* 0xfffffff411117824 */ /* 0x000fe200078e0204 */
[----:B------:R-:W-:Y:S01]  /*05a0*/  BAR.SYNC.DEFER_BLOCKING 0x0 ;  /* 0x0000000000007b1d */ /* 0x000fe20000010000 */
[C---:B------:R-:W-:Y:S02]  /*05b0*/  LOP3.LUT P0, RZ, R15.reuse, 0x1fc, RZ, 0xc0, !PT ;  /* 0x000001fc0fff7812 */ /* 0x040fe4000780c0ff */
[----:B------:R-:W-:Y:S02]  /*05c0*/  LOP3.LUT R15, R15, 0x1ff, RZ, 0xc0, !PT ;  /* 0x000001ff0f0f7812 */ /* 0x000fe400078ec0ff */
[----:B------:R-:W-:-:S03]  /*05d0*/  ISETP.LT.AND P0, PT, R3, UR5, !P0 ;  /* 0x0000000503007c0c */ /* 0x000fc6000c701270 */
[----:B------:R-:W1:Y:S01]  /*05e0*/  LDC.64 R4, c[0x0][0x228] ;  /* 0x00008a00ff047b82 */ /* 0x000e620000000a00 */
[----:B------:R2:W3:Y:S07]  /*05f0*/  LDS R10, [R8+UR4] ;  /* 0x00000004080a7984 */ /* 0x0004ee0008000800 */
[----:B------:R-:W-:Y:S08]  /*0600*/  BAR.SYNC.DEFER_BLOCKING 0x0 ;  /* 0x0000000000007b1d */ /* 0x000ff00000010000 */
[----:B--2---:R-:W2:Y:S01]  /*0610*/  LDC.64 R8, c[0x0][0x230] ;  /* 0x00008c00ff087b82 */ /* 0x004ea20000000a00 */
[----:B---3--:R1:W-:Y:S01]  /*0620*/  STS [R17], R10 ;  /* 0x0000000a11007388 */ /* 0x0083e20000000800 */
[----:B------:R-:W-:-:S06]  /*0630*/  FFMA R12, R10, R13, 9.9999997473787516356e-06 ;  /* 0x3727c5ac0a0c7423 */ /* 0x000fcc000000000d */
[----:B------:R-:W-:Y:S06]  /*0640*/  BAR.SYNC.DEFER_BLOCKING 0x0 ;  /* 0x0000000000007b1d */ /* 0x000fec0000010000 */
[----:B------:R-:W-:Y:S01]  /*0650*/  MUFU.RSQ R12, R12 ;  /* 0x0000000c000c7308 */ /* 0x000fe20000001400 */
[C---:B-1----:R-:W-:Y:S01]  /*0660*/  IMAD.WIDE.U32 R16, R15.reuse, 0x2, R4 ;  /* 0x000000020f107825 */ /* 0x042fe200078e0004 */
[----:B------:R-:W-:Y:S01]  /*0670*/  LEA R15, R15, UR4, 0x2 ;  /* 0x000000040f0f7c11 */ /* 0x000fe2000f8e10ff */
[----:B------:R-:W1:Y:S02]  /*0680*/  LDS R2, [R2] ;  /* 0x0000000002027984 */ /* 0x000e640000000800 */
[----:B-1----:R-:W-:Y:S01]  /*0690*/  FFMA R11, R2, R13, 9.9999997473787516356e-06 ;  /* 0x3727c5ac020b7423 */ /* 0x002fe2000000000d */
[----:B------:R-:W-:Y:S01]  /*06a0*/  MOV R13, 0xffffffff ;  /* 0xffffffff000d7802 */ /* 0x000fe20000000f00 */
[----:B------:R-:W2:Y:S04]  /*06b0*/  LDC.64 R2, c[0x0][0x210] ;  /* 0x00008400ff027b82 */ /* 0x000ea80000000a00 */
[----:B------:R-:W1:Y:S04]  /*06c0*/  MUFU.RSQ R11, R11 ;  /* 0x0000000b000b7308 */ /* 0x000e680000001400 */
[----:B------:R-:W-:Y:S06]  /*06d0*/  BAR.SYNC.DEFER_BLOCKING 0x0 ;  /* 0x0000000000007b1d */ /* 0x000fec0000010000 */
[----:B-12---:R3:W-:Y:S02]  /*06e0*/  @P0 STG.E desc[UR6][R6.64], R11 ;  /* 0x0000000b06000986 */ /* 0x0067e4000c101906 */
.L_x_1:
[----:B-1----:R1:W2:Y:S01]  /*06f0*/  LDG.E.EL.U16 R4, desc[UR6][R16.64] ;  /* 0x0000000610047981 */ /* 0x0022a2000c2e1500 */
[----:B------:R-:W-:Y:S02]  /*0700*/  IADD3 R19, P0, R19, 0x200, RZ ;  /* 0x0000020013137810 */ /* 0x000fe40007f1e0ff */
[----:B---3--:R-:W-:Y:S02]  /*0710*/  CS2R R10, SRZ ;  /* 0x00000000000a7805 */ /* 0x008fe4000001ff00 */
[----:B------:R-:W-:-:S05]  /*0720*/  LOP3.LUT R21, R0, R19, RZ, 0xfc, !PT ;  /* 0x0000001300157212 */ /* 0x000fca00078efcff */
[----:B------:R-:W-:-:S05]  /*0730*/  IMAD.WIDE R22, R21, 0x2, R2 ;  /* 0x0000000215167825 */ /* 0x000fca00078e0202 */
[----:B------:R-:W3:Y:S01]  /*0740*/  @!P1 LDG.E.EF.64 R10, desc[UR6][R22.64] ;  /* 0x00000006160a9981 */ /* 0x000ee2000c0e1b00 */
[----:B------:R-:W-:Y:S01]  /*0750*/  IADD3.X R13, RZ, R13, RZ, P0, !PT ;  /* 0x0000000dff0d7210 */ /* 0x000fe200007fe4ff */
[----:B------:R-:W-:Y:S01]  /*0760*/  BAR.SYNC.DEFER_BLOCKING 0x0 ;  /* 0x0000000000007b1d */ /* 0x000fe20000010000 */
[----:B------:R-:W-:Y:S02]  /*0770*/  ISETP.GE.U32.AND P0, PT, R19, 0xe00, PT ;  /* 0x00000e001300780c */ /* 0x000fe40003f06070 */
[----:B-1----:R-:W-:Y:S02]  /*0780*/  IADD3 R16, P2, R16, 0x400, RZ ;  /* 0x0000040010107810 */ /* 0x002fe40007f5e0ff */
[----:B------:R-:W-:Y:S02]  /*0790*/  ISETP.GE.U32.AND.EX P0, PT, R13, RZ, PT, P0 ;  /* 0x000000ff0d00720c */ /* 0x000fe40003f06100 */
[----:B------:R-:W-:Y:S01]  /*07a0*/  IADD3.X R17, RZ, R17, RZ, P2, !PT ;  /* 0x00000011ff117210 */ /* 0x000fe200017fe4ff */
[----:B--2---:R-:W-:-:S05]  /*07b0*/  HADD2.F32 R20, -RZ, R4.H0_H0 ;  /* 0x20000004ff147230 */ /* 0x004fca0000004100 */
[----:B------:R-:W-:Y:S01]  /*07c0*/  STS [R15], R20 ;  /* 0x000000140f007388 */ /* 0x000fe20000000800 */
[----:B------:R-:W-:Y:S01]  /*07d0*/  BAR.SYNC.DEFER_BLOCKING 0x0 ;  /* 0x0000000000007b1d */ /* 0x000fe20000010000 */
[----:B---3--:R-:W-:Y:S02]  /*07e0*/  HADD2.F32 R25, -RZ, R10.H0_H0 ;  /* 0x2000000aff197230 */ /* 0x008fe40000004100 */
[----:B------:R-:W-:Y:S02]  /*07f0*/  HADD2.F32 R27, -RZ, R10.H1_H1 ;  /* 0x3000000aff1b7230 */ /* 0x000fe40000004100 */
[----:B------:R-:W-:Y:S02]  /*0800*/  HADD2.F32 R29, -RZ, R11.H0_H0 ;  /* 0x2000000bff1d7230 */ /* 0x000fe40000004100 */
[C---:B------:R-:W-:Y:S01]  /*0810*/  FMUL R25, R12.reuse, R25 ;  /* 0x000000190c197220 */ /* 0x040fe20000400000 */
[----:B------:R-:W-:Y:S02]  /*0820*/  HADD2.F32 R11, -RZ, R11.H1_H1 ;  /* 0x3000000bff0b7230 */ /* 0x000fe40000004100 */
[C---:B------:R-:W-:Y:S01]  /*0830*/  FMUL R10, R12.reuse, R27 ;  /* 0x0000001b0c0a7220 */ /* 0x040fe20000400000 */
[----:B------:R-:W-:-:S02]  /*0840*/  FMUL R29, R12, R29 ;  /* 0x0000001d0c1d7220 */ /* 0x000fc40000400000 */
[----:B------:R-:W-:Y:S01]  /*0850*/  FMUL R18, R12, R11 ;  /* 0x0000000b0c127220 */ /* 0x000fe20000400000 */
[----:B------:R-:W1:Y:S02]  /*0860*/  LDS.128 R4, [R14] ;  /* 0x000000000e047984 */ /* 0x000e640000000c00 */
[----:B-1----:R-:W-:Y:S01]  /*0870*/  FMUL R4, R25, R4 ;  /* 0x0000000419047220 */ /* 0x002fe20000400000 */
[----:B------:R-:W-:Y:S01]  /*0880*/  FMUL R5, R10, R5 ;  /* 0x000000050a057220 */ /* 0x000fe20000400000 */
[----:B------:R-:W-:Y:S01]  /*0890*/  FMUL R29, R6, R29 ;  /* 0x0000001d061d7220 */ /* 0x000fe20000400000 */
[----:B------:R-:W-:Y:S01]  /*08a0*/  FMUL R18, R7, R18 ;  /* 0x0000001207127220 */ /* 0x000fe20000400000 */
[----:B------:R-:W-:Y:S02]  /*08b0*/  IMAD.WIDE R6, R21, 0x2, R8 ;  /* 0x0000000215067825 */ /* 0x000fe400078e0208 */
[----:B------:R-:W-:Y:S02]  /*08c0*/  F2FP.F16.F32.PACK_AB R4, R5, R4 ;  /* 0x000000040504723e */ /* 0x000fe400000000ff */
[----:B------:R-:W-:-:S05]  /*08d0*/  F2FP.F16.F32.PACK_AB R5, R18, R29 ;  /* 0x0000001d1205723e */ /* 0x000fca00000000ff */
[----:B------:R1:W-:Y:S01]  /*08e0*/  @!P1 STG.E.64 desc[UR6][R6.64], R4 ;  /* 0x0000000406009986 */ /* 0x0003e2000c101b06 */
[----:B------:R-:W-:Y:S05]  /*08f0*/  @!P0 BRA `(.L_x_1) ;  /* 0xfffffffc007c8947 */ /* 0x000fea000383ffff */
[----:B------:R-:W-:Y:S05]  /*0900*/  EXIT ;  /* 0x000000000000794d */ /* 0x000fea0003800000 */
.L_x_2:
[----:B------:R-:W-:-:S00]  /*0910*/  BRA `(.L_x_2) ;  /* 0xfffffffc00fc7947 */ /* 0x000fc0000383ffff */
[----:B------:R-:W-:-:S00]  /*0920*/  NOP ;  /* 0x0000000000007918 */ /* 0x000fc00000000000 */
        /* <DEDUP_REMOVED lines=13> */
.L_x_3:


//--------------------- .nv.global.init           --------------------------
	.section	.nv.global.init,"aw",@progbits
.nv.global.init:
	.type		_$_str,@object
	.size		_$_str,(.L_0 - _$_str)
_$_str:
        /*0000*/ 	.byte	0x5f, 0x5f, 0x43, 0x55, 0x44, 0x41, 0x5f, 0x46, 0x54, 0x5a, 0x00
.L_0:


//--------------------- .nv.shared.triton_red_fused__to_copy_add_mean_mul_pow_rsqrt_9 --------------------------
	.section	.nv.shared.triton_red_fused__to_copy_add_mean_mul_pow_rsqrt_9,"aw",@nobits
	.sectionflags	@""
	.align	16
	.zero		1024


//--------------------- .nv.constant0.triton_red_fused__to_copy_add_mean_mul_pow_rsqrt_9 --------------------------
	.section	.nv.constant0.triton_red_fused__to_copy_add_mean_mul_pow_rsqrt_9,"a",@progbits
	.sectionflags	@""
	.align	4
.nv.constant0.triton_red_fused__to_copy_add_mean_mul_pow_rsqrt_9:
	.zero		584
